	.headerflags	@"EF_CUDA_TEXMODE_UNIFIED EF_CUDA_64BIT_ADDRESS EF_CUDA_ACCELERATORS EF_CUDA_SM90 EF_CUDA_VIRTUAL_SM(EF_CUDA_SM90)"
	.elftype	@"ET_EXEC"


//--------------------- .nv.info                  --------------------------
	.section	.nv.info,"",@"SHT_CUDA_INFO"
	.align	4


	//----- nvinfo : EIATTR_REGCOUNT
	.align		4
        /*0000*/ 	.byte	0x04, 0x2f
        /*0002*/ 	.short	(.L_1 - .L_0)
	.align		4
.L_0:
        /*0004*/ 	.word	index@(triton_poi_fused_convolution_relu_1)
        /*0008*/ 	.word	0x0000000c


	//----- nvinfo : EIATTR_MIN_STACK_SIZE
	.align		4
.L_1:
        /*000c*/ 	.byte	0x04, 0x12
        /*000e*/ 	.short	(.L_3 - .L_2)
	.align		4
.L_2:
        /*0010*/ 	.word	index@(triton_poi_fused_convolution_relu_1)
        /*0014*/ 	.word	0x00000000


	//----- nvinfo : EIATTR_FRAME_SIZE
	.align		4
.L_3:
        /*0018*/ 	.byte	0x04, 0x11
        /*001a*/ 	.short	(.L_5 - .L_4)
	.align		4
.L_4:
        /*001c*/ 	.word	index@(triton_poi_fused_convolution_relu_1)
        /*0020*/ 	.word	0x00000000


	//----- nvinfo : EIATTR_MIN_STACK_SIZE
	.align		4
.L_5:
        /*0024*/ 	.byte	0x04, 0x12
        /*0026*/ 	.short	(.L_7 - .L_6)
	.align		4
.L_6:
        /*0028*/ 	.word	index@(triton_poi_fused_convolution_relu_1)
        /*002c*/ 	.word	0x00000000
.L_7:


//--------------------- .nv.info.triton_poi_fused_convolution_relu_1 --------------------------
	.section	.nv.info.triton_poi_fused_convolution_relu_1,"",@"SHT_CUDA_INFO"
	.sectionflags	@""
	.align	4


	//----- nvinfo : EIATTR_CUDA_API_VERSION
	.align		4
        /*0000*/ 	.byte	0x04, 0x37
        /*0002*/ 	.short	(.L_9 - .L_8)
.L_8:
        /*0004*/ 	.word	0x0000007c


	//----- nvinfo : EIATTR_KPARAM_INFO
	.align		4
.L_9:
        /*0008*/ 	.byte	0x04, 0x17
        /*000a*/ 	.short	(.L_11 - .L_10)
.L_10:
        /*000c*/ 	.word	0x00000000
        /*0010*/ 	.short	0x0002
        /*0012*/ 	.short	0x0010
        /*0014*/ 	.byte	0x00, 0xf0, 0x11, 0x00


	//----- nvinfo : EIATTR_KPARAM_INFO
	.align		4
.L_11:
        /*0018*/ 	.byte	0x04, 0x17
        /*001a*/ 	.short	(.L_13 - .L_12)
.L_12:
        /*001c*/ 	.word	0x00000000
        /*0020*/ 	.short	0x0001
        /*0022*/ 	.short	0x0008
        /*0024*/ 	.byte	0x00, 0xf4, 0x21, 0x00


	//----- nvinfo : EIATTR_KPARAM_INFO
	.align		4
.L_13:
        /*0028*/ 	.byte	0x04, 0x17
        /*002a*/ 	.short	(.L_15 - .L_14)
.L_14:
        /*002c*/ 	.word	0x00000000
        /*0030*/ 	.short	0x0000
        /*0032*/ 	.short	0x0000
        /*0034*/ 	.byte	0x00, 0xf4, 0x21, 0x00


	//----- nvinfo : EIATTR_SPARSE_MMA_MASK
	.align		4
.L_15:
        /*0038*/ 	.byte	0x03, 0x50
        /*003a*/ 	.short	0x0000


	//----- nvinfo : EIATTR_MAXREG_COUNT
	.align		4
        /*003c*/ 	.byte	0x03, 0x1b
        /*003e*/ 	.short	0x00ff


	//----- nvinfo : EIATTR_EXIT_INSTR_OFFSETS
	.align		4
        /*0040*/ 	.byte	0x04, 0x1c
        /*0042*/ 	.short	(.L_17 - .L_16)


	//   ....[0]....
.L_16:
        /*0044*/ 	.word	0x00000180


	//----- nvinfo : EIATTR_REQNTID
	.align		4
.L_17:
        /*0048*/ 	.byte	0x04, 0x10
        /*004a*/ 	.short	(.L_19 - .L_18)
.L_18:
        /*004c*/ 	.word	0x00000080
        /*0050*/ 	.word	0x00000001
        /*0054*/ 	.word	0x00000001


	//----- nvinfo : EIATTR_CBANK_PARAM_SIZE
	.align		4
.L_19:
        /*0058*/ 	.byte	0x03, 0x19
        /*005a*/ 	.short	0x0014


	//----- nvinfo : EIATTR_PARAM_CBANK
	.align		4
        /*005c*/ 	.byte	0x04, 0x0a
        /*005e*/ 	.short	(.L_21 - .L_20)
	.align		4
.L_20:
        /*0060*/ 	.word	index@(.nv.constant0.triton_poi_fused_convolution_relu_1)
        /*0064*/ 	.short	0x0210
        /*0066*/ 	.short	0x0014


	//----- nvinfo : EIATTR_SW_WAR
	.align		4
.L_21:
        /*0068*/ 	.byte	0x04, 0x36
        /*006a*/ 	.short	(.L_23 - .L_22)
.L_22:
        /*006c*/ 	.word	0x00000008
.L_23:


//--------------------- .nv.callgraph             --------------------------
	.section	.nv.callgraph,"",@"SHT_CUDA_CALLGRAPH"
	.align	4
	.sectionentsize	8
	.align		4
        /*0000*/ 	.word	0x00000000
	.align		4
        /*0004*/ 	.word	0xffffffff
	.align		4
        /*0008*/ 	.word	0x00000000
	.align		4
        /*000c*/ 	.word	0xfffffffe
	.align		4
        /*0010*/ 	.word	0x00000000
	.align		4
        /*0014*/ 	.word	0xfffffffd
	.align		4
        /*0018*/ 	.word	0x00000000
	.align		4
        /*001c*/ 	.word	0xfffffffc


//--------------------- .text.triton_poi_fused_convolution_relu_1 --------------------------
	.section	.text.triton_poi_fused_convolution_relu_1,"ax",@progbits
	.align	128
        .global         triton_poi_fused_convolution_relu_1
        .type           triton_poi_fused_convolution_relu_1,@function
        .size           triton_poi_fused_convolution_relu_1,(.L_x_1 - triton_poi_fused_convolution_relu_1)
        .other          triton_poi_fused_convolution_relu_1,@"STO_CUDA_ENTRY STV_DEFAULT"
triton_poi_fused_convolution_relu_1:
.text.triton_poi_fused_convolution_relu_1:
[----:B------:R-:W-:Y:S01]  /*0000*/  LDC R1, c[0x0][0x28] ;  /* 0x00000a00ff017b82 */ /* 0x000fe20000000800 */
[----:B------:R-:W1:Y:S07]  /*0010*/  S2R R0, SR_TID.X ;  /* 0x0000000000007919 */ /* 0x000e6e0000002100 */
[----:B------:R-:W2:Y:S01]  /*0020*/  LDC.64 R4, c[0x0][0x218] ;  /* 0x00008600ff047b82 */ /* 0x000ea20000000a00 */
[----:B------:R-:W-:Y:S01]  /*0030*/  ULDC.64 UR4, c[0x0][0x208] ;  /* 0x0000820000047ab9 */ /* 0x000fe20000000a00 */
[----:B------:R-:W3:Y:S01]  /*0040*/  S2R R7, SR_CTAID.X ;  /* 0x0000000000077919 */ /* 0x000ee20000002500 */
[----:B-1----:R-:W-:-:S02]  /*0050*/  LOP3.LUT R0, R0, 0x7f, RZ, 0xc0, !PT ;  /* 0x0000007f00007812 */ /* 0x002fc400078ec0ff */
[----:B---3--:R-:W-:-:S03]  /*0060*/  SHF.R.S32.HI R2, RZ, 0x18, R7 ;  /* 0x00000018ff027819 */ /* 0x008fc60000011407 */
[----:B------:R-:W-:Y:S01]  /*0070*/  IMAD R7, R7, 0x80, R0 ;  /* 0x0000008007077824 */ /* 0x000fe200078e0200 */
[----:B------:R-:W-:Y:S02]  /*0080*/  SGXT R0, R2, 0x1 ;  /* 0x000000010200781a */ /* 0x000fe40000000200 */
[----:B------:R-:W1:Y:S02]  /*0090*/  LDC.64 R2, c[0x0][0x210] ;  /* 0x00008400ff027b82 */ /* 0x000e640000000a00 */
[----:B------:R-:W-:-:S04]  /*00a0*/  LEA.HI R0, R0, R7, RZ, 0x4 ;  /* 0x0000000700007211 */ /* 0x000fc800078f20ff */
[--C-:B------:R-:W-:Y:S02]  /*00b0*/  SHF.R.S32.HI R6, RZ, 0x4, R0.reuse ;  /* 0x00000004ff067819 */ /* 0x100fe40000011400 */
[----:B------:R-:W-:-:S04]  /*00c0*/  SHF.R.S32.HI R9, RZ, 0x1f, R0 ;  /* 0x0000001fff097819 */ /* 0x000fc80000011400 */
[----:B------:R-:W-:-:S04]  /*00d0*/  LEA.HI R9, R9, R6, RZ, 0x7 ;  /* 0x0000000609097211 */ /* 0x000fc800078f38ff */
[----:B------:R-:W-:-:S05]  /*00e0*/  LOP3.LUT R9, R9, 0xffffff80, RZ, 0xc0, !PT ;  /* 0xffffff8009097812 */ /* 0x000fca00078ec0ff */
[----:B------:R-:W-:Y:S02]  /*00f0*/  IMAD.IADD R9, R6, 0x1, -R9 ;  /* 0x0000000106097824 */ /* 0x000fe400078e0a09 */
[----:B-1----:R-:W-:-:S04]  /*0100*/  IMAD.WIDE R2, R7, 0x4, R2 ;  /* 0x0000000407027825 */ /* 0x002fc800078e0202 */
[----:B--2---:R-:W-:Y:S01]  /*0110*/  IMAD.WIDE R4, R9, 0x4, R4 ;  /* 0x0000000409047825 */ /* 0x004fe200078e0204 */
[----:B------:R-:W2:Y:S05]  /*0120*/  LDG.E R0, desc[UR4][R2.64] ;  /* 0x0000000402007981 */ /* 0x000eaa000c1e1900 */
[----:B------:R-:W2:Y:S02]  /*0130*/  LDG.E.EL R5, desc[UR4][R4.64] ;  /* 0x0000000404057981 */ /* 0x000ea4000c2e1900 */
[C---:B--2---:R-:W-:Y:S01]  /*0140*/  FADD R6, R0.reuse, R5 ;  /* 0x0000000500067221 */ /* 0x044fe20000000000 */
[----:B------:R-:W-:-:S04]  /*0150*/  FSETP.GEU.AND P0, PT, R0, -R5, PT ;  /* 0x800000050000720b */ /* 0x000fc80003f0e000 */
[----:B------:R-:W-:-:S05]  /*0160*/  FSEL R7, R6, RZ, P0 ;  /* 0x000000ff06077208 */ /* 0x000fca0000000000 */
[----:B------:R-:W-:Y:S01]  /*0170*/  STG.E desc[UR4][R2.64], R7 ;  /* 0x0000000702007986 */ /* 0x000fe2000c101904 */
[----:B------:R-:W-:Y:S05]  /*0180*/  EXIT ;  /* 0x000000000000794d */ /* 0x000fea0003800000 */
.L_x_0:
[----:B------:R-:W-:-:S00]  /*0190*/  BRA `(.L_x_0) ;  /* 0xfffffffc00fc7947 */ /* 0x000fc0000383ffff */
[----:B------:R-:W-:-:S00]  /*01a0*/  NOP ;  /* 0x0000000000007918 */ /* 0x000fc00000000000 */
        /* <DEDUP_REMOVED lines=13> */
.L_x_1:


//--------------------- .nv.constant0.triton_poi_fused_convolution_relu_1 --------------------------
	.section	.nv.constant0.triton_poi_fused_convolution_relu_1,"a",@progbits
	.sectionflags	@""
	.align	4
.nv.constant0.triton_poi_fused_convolution_relu_1:
	.zero		548
